//
// Generated by NVIDIA NVVM Compiler
//
// Compiler Build ID: CL-36424714
// Cuda compilation tools, release 13.0, V13.0.88
// Based on NVVM 20.0.0
//

.version 9.0
.target sm_100
.address_size 64

	// .globl	_Z21online_softmax_kernelPfS_i
.extern .shared .align 16 .b8 shared_data[];

.visible .entry _Z21online_softmax_kernelPfS_i(
	.param .u64 .ptr .align 1 _Z21online_softmax_kernelPfS_i_param_0,
	.param .u64 .ptr .align 1 _Z21online_softmax_kernelPfS_i_param_1,
	.param .u32 _Z21online_softmax_kernelPfS_i_param_2
)
{
	.reg .pred 	%p<18>;
	.reg .b32 	%r<38>;
	.reg .b32 	%f<175>;
	.reg .b64 	%rd<17>;

	ld.param.u64 	%rd9, [_Z21online_softmax_kernelPfS_i_param_0];
	ld.param.u64 	%rd8, [_Z21online_softmax_kernelPfS_i_param_1];
	ld.param.u32 	%r11, [_Z21online_softmax_kernelPfS_i_param_2];
	cvta.to.global.u64 	%rd1, %rd9;
	mov.u32 	%r1, %tid.x;
	setp.ne.s32 	%p1, %r1, 0;
	@%p1 bra 	$L__BB0_2;
	mov.f32 	%f11, 0f00000000;
	mov.f32 	%f12, 0fFF800000;
	st.shared.v2.f32 	[shared_data], {%f12, %f11};
$L__BB0_2:
	bar.sync 	0;
	setp.lt.s32 	%p2, %r11, 1;
	@%p2 bra 	$L__BB0_29;
	and.b32  	%r2, %r11, 3;
	setp.lt.u32 	%p3, %r11, 4;
	mov.b32 	%r36, 0;
	@%p3 bra 	$L__BB0_22;
	and.b32  	%r36, %r11, 2147483644;
	neg.s32 	%r35, %r36;
	add.s64 	%rd15, %rd1, 8;
$L__BB0_5:
	setp.ne.s32 	%p4, %r1, 0;
	@%p4 bra 	$L__BB0_9;
	ld.global.f32 	%f1, [%rd15+-8];
	ld.shared.f32 	%f2, [shared_data];
	setp.leu.f32 	%p5, %f1, %f2;
	@%p5 bra 	$L__BB0_8;
	ld.shared.f32 	%f27, [shared_data+4];
	sub.f32 	%f28, %f2, %f1;
	fma.rn.f32 	%f29, %f28, 0f3BBB989D, 0f3F000000;
	cvt.sat.f32.f32 	%f30, %f29;
	mov.f32 	%f31, 0f4B400001;
	mov.f32 	%f32, 0f437C0000;
	fma.rm.f32 	%f33, %f30, %f32, %f31;
	add.f32 	%f34, %f33, 0fCB40007F;
	neg.f32 	%f35, %f34;
	fma.rn.f32 	%f36, %f28, 0f3FB8AA3B, %f35;
	fma.rn.f32 	%f37, %f28, 0f32A57060, %f36;
	mov.b32 	%r15, %f33;
	shl.b32 	%r16, %r15, 23;
	mov.b32 	%f38, %r16;
	ex2.approx.ftz.f32 	%f39, %f37;
	mul.f32 	%f40, %f39, %f38;
	fma.rn.f32 	%f41, %f27, %f40, 0f3F800000;
	st.shared.v2.f32 	[shared_data], {%f1, %f41};
	bra.uni 	$L__BB0_9;
$L__BB0_8:
	ld.shared.f32 	%f13, [shared_data+4];
	sub.f32 	%f14, %f1, %f2;
	fma.rn.f32 	%f15, %f14, 0f3BBB989D, 0f3F000000;
	cvt.sat.f32.f32 	%f16, %f15;
	mov.f32 	%f17, 0f4B400001;
	mov.f32 	%f18, 0f437C0000;
	fma.rm.f32 	%f19, %f16, %f18, %f17;
	add.f32 	%f20, %f19, 0fCB40007F;
	neg.f32 	%f21, %f20;
	fma.rn.f32 	%f22, %f14, 0f3FB8AA3B, %f21;
	fma.rn.f32 	%f23, %f14, 0f32A57060, %f22;
	mov.b32 	%r13, %f19;
	shl.b32 	%r14, %r13, 23;
	mov.b32 	%f24, %r14;
	ex2.approx.ftz.f32 	%f25, %f23;
	fma.rn.f32 	%f26, %f25, %f24, %f13;
	st.shared.f32 	[shared_data+4], %f26;
$L__BB0_9:
	setp.ne.s32 	%p6, %r1, 0;
	bar.sync 	0;
	@%p6 bra 	$L__BB0_13;
	ld.global.f32 	%f3, [%rd15+-4];
	ld.shared.f32 	%f4, [shared_data];
	setp.gt.f32 	%p7, %f3, %f4;
	@%p7 bra 	$L__BB0_12;
	ld.shared.f32 	%f42, [shared_data+4];
	sub.f32 	%f43, %f3, %f4;
	fma.rn.f32 	%f44, %f43, 0f3BBB989D, 0f3F000000;
	cvt.sat.f32.f32 	%f45, %f44;
	mov.f32 	%f46, 0f4B400001;
	mov.f32 	%f47, 0f437C0000;
	fma.rm.f32 	%f48, %f45, %f47, %f46;
	add.f32 	%f49, %f48, 0fCB40007F;
	neg.f32 	%f50, %f49;
	fma.rn.f32 	%f51, %f43, 0f3FB8AA3B, %f50;
	fma.rn.f32 	%f52, %f43, 0f32A57060, %f51;
	mov.b32 	%r17, %f48;
	shl.b32 	%r18, %r17, 23;
	mov.b32 	%f53, %r18;
	ex2.approx.ftz.f32 	%f54, %f52;
	fma.rn.f32 	%f55, %f54, %f53, %f42;
	st.shared.f32 	[shared_data+4], %f55;
	bra.uni 	$L__BB0_13;
$L__BB0_12:
	ld.shared.f32 	%f56, [shared_data+4];
	sub.f32 	%f57, %f4, %f3;
	fma.rn.f32 	%f58, %f57, 0f3BBB989D, 0f3F000000;
	cvt.sat.f32.f32 	%f59, %f58;
	mov.f32 	%f60, 0f4B400001;
	mov.f32 	%f61, 0f437C0000;
	fma.rm.f32 	%f62, %f59, %f61, %f60;
	add.f32 	%f63, %f62, 0fCB40007F;
	neg.f32 	%f64, %f63;
	fma.rn.f32 	%f65, %f57, 0f3FB8AA3B, %f64;
	fma.rn.f32 	%f66, %f57, 0f32A57060, %f65;
	mov.b32 	%r19, %f62;
	shl.b32 	%r20, %r19, 23;
	mov.b32 	%f67, %r20;
	ex2.approx.ftz.f32 	%f68, %f66;
	mul.f32 	%f69, %f68, %f67;
	fma.rn.f32 	%f70, %f56, %f69, 0f3F800000;
	st.shared.v2.f32 	[shared_data], {%f3, %f70};
$L__BB0_13:
	setp.ne.s32 	%p8, %r1, 0;
	bar.sync 	0;
	@%p8 bra 	$L__BB0_17;
	ld.global.f32 	%f5, [%rd15];
	ld.shared.f32 	%f6, [shared_data];
	setp.gt.f32 	%p9, %f5, %f6;
	@%p9 bra 	$L__BB0_16;
	ld.shared.f32 	%f71, [shared_data+4];
	sub.f32 	%f72, %f5, %f6;
	fma.rn.f32 	%f73, %f72, 0f3BBB989D, 0f3F000000;
	cvt.sat.f32.f32 	%f74, %f73;
	mov.f32 	%f75, 0f4B400001;
	mov.f32 	%f76, 0f437C0000;
	fma.rm.f32 	%f77, %f74, %f76, %f75;
	add.f32 	%f78, %f77, 0fCB40007F;
	neg.f32 	%f79, %f78;
	fma.rn.f32 	%f80, %f72, 0f3FB8AA3B, %f79;
	fma.rn.f32 	%f81, %f72, 0f32A57060, %f80;
	mov.b32 	%r21, %f77;
	shl.b32 	%r22, %r21, 23;
	mov.b32 	%f82, %r22;
	ex2.approx.ftz.f32 	%f83, %f81;
	fma.rn.f32 	%f84, %f83, %f82, %f71;
	st.shared.f32 	[shared_data+4], %f84;
	bra.uni 	$L__BB0_17;
$L__BB0_16:
	ld.shared.f32 	%f85, [shared_data+4];
	sub.f32 	%f86, %f6, %f5;
	fma.rn.f32 	%f87, %f86, 0f3BBB989D, 0f3F000000;
	cvt.sat.f32.f32 	%f88, %f87;
	mov.f32 	%f89, 0f4B400001;
	mov.f32 	%f90, 0f437C0000;
	fma.rm.f32 	%f91, %f88, %f90, %f89;
	add.f32 	%f92, %f91, 0fCB40007F;
	neg.f32 	%f93, %f92;
	fma.rn.f32 	%f94, %f86, 0f3FB8AA3B, %f93;
	fma.rn.f32 	%f95, %f86, 0f32A57060, %f94;
	mov.b32 	%r23, %f91;
	shl.b32 	%r24, %r23, 23;
	mov.b32 	%f96, %r24;
	ex2.approx.ftz.f32 	%f97, %f95;
	mul.f32 	%f98, %f97, %f96;
	fma.rn.f32 	%f99, %f85, %f98, 0f3F800000;
	st.shared.v2.f32 	[shared_data], {%f5, %f99};
$L__BB0_17:
	setp.ne.s32 	%p10, %r1, 0;
	bar.sync 	0;
	@%p10 bra 	$L__BB0_21;
	ld.global.f32 	%f7, [%rd15+4];
	ld.shared.f32 	%f8, [shared_data];
	setp.gt.f32 	%p11, %f7, %f8;
	@%p11 bra 	$L__BB0_20;
	ld.shared.f32 	%f100, [shared_data+4];
	sub.f32 	%f101, %f7, %f8;
	fma.rn.f32 	%f102, %f101, 0f3BBB989D, 0f3F000000;
	cvt.sat.f32.f32 	%f103, %f102;
	mov.f32 	%f104, 0f4B400001;
	mov.f32 	%f105, 0f437C0000;
	fma.rm.f32 	%f106, %f103, %f105, %f104;
	add.f32 	%f107, %f106, 0fCB40007F;
	neg.f32 	%f108, %f107;
	fma.rn.f32 	%f109, %f101, 0f3FB8AA3B, %f108;
	fma.rn.f32 	%f110, %f101, 0f32A57060, %f109;
	mov.b32 	%r25, %f106;
	shl.b32 	%r26, %r25, 23;
	mov.b32 	%f111, %r26;
	ex2.approx.ftz.f32 	%f112, %f110;
	fma.rn.f32 	%f113, %f112, %f111, %f100;
	st.shared.f32 	[shared_data+4], %f113;
	bra.uni 	$L__BB0_21;
$L__BB0_20:
	ld.shared.f32 	%f114, [shared_data+4];
	sub.f32 	%f115, %f8, %f7;
	fma.rn.f32 	%f116, %f115, 0f3BBB989D, 0f3F000000;
	cvt.sat.f32.f32 	%f117, %f116;
	mov.f32 	%f118, 0f4B400001;
	mov.f32 	%f119, 0f437C0000;
	fma.rm.f32 	%f120, %f117, %f119, %f118;
	add.f32 	%f121, %f120, 0fCB40007F;
	neg.f32 	%f122, %f121;
	fma.rn.f32 	%f123, %f115, 0f3FB8AA3B, %f122;
	fma.rn.f32 	%f124, %f115, 0f32A57060, %f123;
	mov.b32 	%r27, %f120;
	shl.b32 	%r28, %r27, 23;
	mov.b32 	%f125, %r28;
	ex2.approx.ftz.f32 	%f126, %f124;
	mul.f32 	%f127, %f126, %f125;
	fma.rn.f32 	%f128, %f114, %f127, 0f3F800000;
	st.shared.v2.f32 	[shared_data], {%f7, %f128};
$L__BB0_21:
	bar.sync 	0;
	add.s32 	%r35, %r35, 4;
	add.s64 	%rd15, %rd15, 16;
	setp.ne.s32 	%p12, %r35, 0;
	@%p12 bra 	$L__BB0_5;
$L__BB0_22:
	setp.eq.s32 	%p13, %r2, 0;
	@%p13 bra 	$L__BB0_29;
	mul.wide.u32 	%rd10, %r36, 4;
	add.s64 	%rd16, %rd1, %rd10;
	neg.s32 	%r37, %r2;
$L__BB0_24:
	.pragma "nounroll";
	setp.ne.s32 	%p14, %r1, 0;
	@%p14 bra 	$L__BB0_28;
	ld.global.f32 	%f9, [%rd16];
	ld.shared.f32 	%f10, [shared_data];
	setp.gt.f32 	%p15, %f9, %f10;
	@%p15 bra 	$L__BB0_27;
	ld.shared.f32 	%f129, [shared_data+4];
	sub.f32 	%f130, %f9, %f10;
	fma.rn.f32 	%f131, %f130, 0f3BBB989D, 0f3F000000;
	cvt.sat.f32.f32 	%f132, %f131;
	mov.f32 	%f133, 0f4B400001;
	mov.f32 	%f134, 0f437C0000;
	fma.rm.f32 	%f135, %f132, %f134, %f133;
	add.f32 	%f136, %f135, 0fCB40007F;
	neg.f32 	%f137, %f136;
	fma.rn.f32 	%f138, %f130, 0f3FB8AA3B, %f137;
	fma.rn.f32 	%f139, %f130, 0f32A57060, %f138;
	mov.b32 	%r29, %f135;
	shl.b32 	%r30, %r29, 23;
	mov.b32 	%f140, %r30;
	ex2.approx.ftz.f32 	%f141, %f139;
	fma.rn.f32 	%f142, %f141, %f140, %f129;
	st.shared.f32 	[shared_data+4], %f142;
	bra.uni 	$L__BB0_28;
$L__BB0_27:
	ld.shared.f32 	%f143, [shared_data+4];
	sub.f32 	%f144, %f10, %f9;
	fma.rn.f32 	%f145, %f144, 0f3BBB989D, 0f3F000000;
	cvt.sat.f32.f32 	%f146, %f145;
	mov.f32 	%f147, 0f4B400001;
	mov.f32 	%f148, 0f437C0000;
	fma.rm.f32 	%f149, %f146, %f148, %f147;
	add.f32 	%f150, %f149, 0fCB40007F;
	neg.f32 	%f151, %f150;
	fma.rn.f32 	%f152, %f144, 0f3FB8AA3B, %f151;
	fma.rn.f32 	%f153, %f144, 0f32A57060, %f152;
	mov.b32 	%r31, %f149;
	shl.b32 	%r32, %r31, 23;
	mov.b32 	%f154, %r32;
	ex2.approx.ftz.f32 	%f155, %f153;
	mul.f32 	%f156, %f155, %f154;
	fma.rn.f32 	%f157, %f143, %f156, 0f3F800000;
	st.shared.v2.f32 	[shared_data], {%f9, %f157};
$L__BB0_28:
	bar.sync 	0;
	add.s64 	%rd16, %rd16, 4;
	add.s32 	%r37, %r37, 1;
	setp.ne.s32 	%p16, %r37, 0;
	@%p16 bra 	$L__BB0_24;
$L__BB0_29:
	setp.ge.s32 	%p17, %r1, %r11;
	@%p17 bra 	$L__BB0_31;
	mul.wide.u32 	%rd11, %r1, 4;
	add.s64 	%rd12, %rd1, %rd11;
	ld.global.f32 	%f158, [%rd12];
	ld.shared.v2.f32 	{%f159, %f160}, [shared_data];
	sub.f32 	%f161, %f158, %f159;
	fma.rn.f32 	%f162, %f161, 0f3BBB989D, 0f3F000000;
	cvt.sat.f32.f32 	%f163, %f162;
	mov.f32 	%f164, 0f4B400001;
	mov.f32 	%f165, 0f437C0000;
	fma.rm.f32 	%f166, %f163, %f165, %f164;
	add.f32 	%f167, %f166, 0fCB40007F;
	neg.f32 	%f168, %f167;
	fma.rn.f32 	%f169, %f161, 0f3FB8AA3B, %f168;
	fma.rn.f32 	%f170, %f161, 0f32A57060, %f169;
	mov.b32 	%r33, %f166;
	shl.b32 	%r34, %r33, 23;
	mov.b32 	%f171, %r34;
	ex2.approx.ftz.f32 	%f172, %f170;
	mul.f32 	%f173, %f172, %f171;
	div.rn.f32 	%f174, %f173, %f160;
	cvta.to.global.u64 	%rd13, %rd8;
	add.s64 	%rd14, %rd13, %rd11;
	st.global.f32 	[%rd14], %f174;
$L__BB0_31:
	ret;

}


// ===== COMPILED SASS (sm_100) =====

	.target	sm_100

	.elftype	@"ET_EXEC"


//--------------------- .note.nv.tkinfo           --------------------------
	.section	.note.nv.tkinfo,"",@"SHT_NOTE"
	.sectionflags	@"SHF_NOTE_NV_TKINFO"
	.tkinfo
        /*0018*/ 	.word	0x00000002
        /*0030*/ 	.string	""
        /*0030*/ 	.string	"ptxas"
        /*0030*/ 	.string	"Cuda compilation tools, release 13.0, V13.0.88"
        /*0030*/ 	.string	"Build cuda_13.0.r13.0/compiler.36424714_0"
        /*0030*/ 	.string	"-arch sm_100 -m 64 "



//--------------------- .note.nv.cuinfo           --------------------------
	.section	.note.nv.cuinfo,"",@"SHT_NOTE"
	.sectionflags	@"SHF_NOTE_NV_CUINFO"
        /*0018*/ 	.short	0x0002
        /*001a*/ 	.short	0x0064
        /*001c*/ 	.short	0x0082
	.zero		2


//--------------------- .nv.info                  --------------------------
	.section	.nv.info,"",@"SHT_CUDA_INFO"
	.align	4


	//----- nvinfo : EIATTR_REGCOUNT
	.align		4
        /*0000*/ 	.byte	0x04, 0x2f
        /*0002*/ 	.short	(.L_1 - .L_0)
	.align		4
.L_0:
        /*0004*/ 	.word	index@(_Z21online_softmax_kernelPfS_i)
        /*0008*/ 	.word	0x00000010


	//----- nvinfo : EIATTR_FRAME_SIZE
	.align		4
.L_1:
        /*000c*/ 	.byte	0x04, 0x11
        /*000e*/ 	.short	(.L_3 - .L_2)
	.align		4
.L_2:
        /*0010*/ 	.word	index@($__internal_0_$__cuda_sm3x_div_rn_noftz_f32_slowpath)
        /*0014*/ 	.word	0x00000000


	//----- nvinfo : EIATTR_FRAME_SIZE
	.align		4
.L_3:
        /*0018*/ 	.byte	0x04, 0x11
        /*001a*/ 	.short	(.L_5 - .L_4)
	.align		4
.L_4:
        /*001c*/ 	.word	index@(_Z21online_softmax_kernelPfS_i)
        /*0020*/ 	.word	0x00000000


	//----- nvinfo : EIATTR_MIN_STACK_SIZE
	.align		4
.L_5:
        /*0024*/ 	.byte	0x04, 0x12
        /*0026*/ 	.short	(.L_7 - .L_6)
	.align		4
.L_6:
        /*0028*/ 	.word	index@(_Z21online_softmax_kernelPfS_i)
        /*002c*/ 	.word	0x00000000
.L_7:


//--------------------- .nv.compat                --------------------------
	.section	.nv.compat,"",@"SHT_CUDA_COMPAT_INFO"
	.align	4
        /*0000*/ 	.byte	0x02, 0x09, 0x00, 0x00, 0x02, 0x02, 0x01, 0x00, 0x02, 0x05, 0x05, 0x00, 0x03, 0x07, 0x01, 0x01
        /*0010*/ 	.byte	0x02, 0x03, 0x00, 0x00, 0x02, 0x06, 0x01, 0x00, 0x04, 0x0b, 0x08, 0x00, 0x01, 0x00, 0x00, 0x00
        /*0020*/ 	.byte	0x00, 0x00, 0x00, 0x00


//--------------------- .nv.info._Z21online_softmax_kernelPfS_i --------------------------
	.section	.nv.info._Z21online_softmax_kernelPfS_i,"",@"SHT_CUDA_INFO"
	.sectionflags	@""
	.align	4


	//----- nvinfo : EIATTR_CUDA_API_VERSION
	.align		4
        /*0000*/ 	.byte	0x04, 0x37
        /*0002*/ 	.short	(.L_9 - .L_8)
.L_8:
        /*0004*/ 	.word	0x00000082


	//----- nvinfo : EIATTR_KPARAM_INFO
	.align		4
.L_9:
        /*0008*/ 	.byte	0x04, 0x17
        /*000a*/ 	.short	(.L_11 - .L_10)
.L_10:
        /*000c*/ 	.word	0x00000000
        /*0010*/ 	.short	0x0002
        /*0012*/ 	.short	0x0010
        /*0014*/ 	.byte	0x00, 0xf0, 0x11, 0x00


	//----- nvinfo : EIATTR_KPARAM_INFO
	.align		4
.L_11:
        /*0018*/ 	.byte	0x04, 0x17
        /*001a*/ 	.short	(.L_13 - .L_12)
.L_12:
        /*001c*/ 	.word	0x00000000
        /*0020*/ 	.short	0x0001
        /*0022*/ 	.short	0x0008
        /*0024*/ 	.byte	0x00, 0xf5, 0x21, 0x00


	//----- nvinfo : EIATTR_KPARAM_INFO
	.align		4
.L_13:
        /*0028*/ 	.byte	0x04, 0x17
        /*002a*/ 	.short	(.L_15 - .L_14)
.L_14:
        /*002c*/ 	.word	0x00000000
        /*0030*/ 	.short	0x0000
        /*0032*/ 	.short	0x0000
        /*0034*/ 	.byte	0x00, 0xf5, 0x21, 0x00


	//----- nvinfo : EIATTR_SPARSE_MMA_MASK
	.align		4
.L_15:
        /*0038*/ 	.byte	0x03, 0x50
        /*003a*/ 	.short	0x0000


	//----- nvinfo : EIATTR_MAXREG_COUNT
	.align		4
        /*003c*/ 	.byte	0x03, 0x1b
        /*003e*/ 	.short	0x00ff


	//----- nvinfo : EIATTR_NUM_BARRIERS
	.align		4
        /*0040*/ 	.byte	0x02, 0x4c
        /*0042*/ 	.byte	0x01
	.zero		1


	//----- nvinfo : EIATTR_MERCURY_ISA_VERSION
	.align		4
        /*0044*/ 	.byte	0x03, 0x5f
        /*0046*/ 	.short	0x0101


	//----- nvinfo : EIATTR_VRC_CTA_INIT_COUNT
	.align		4
        /*0048*/ 	.byte	0x02, 0x4a
	.zero		1
	.zero		1


	//----- nvinfo : EIATTR_EXIT_INSTR_OFFSETS
	.align		4
        /*004c*/ 	.byte	0x04, 0x1c
        /*004e*/ 	.short	(.L_17 - .L_16)


	//   ....[0]....
.L_16:
        /*0050*/ 	.word	0x00000eb0


	//   ....[1]....
        /*0054*/ 	.word	0x000010e0


	//----- nvinfo : EIATTR_CRS_STACK_SIZE
	.align		4
.L_17:
        /*0058*/ 	.byte	0x04, 0x1e
        /*005a*/ 	.short	(.L_19 - .L_18)
.L_18:
        /*005c*/ 	.word	0x00000000


	//----- nvinfo : EIATTR_CBANK_PARAM_SIZE
	.align		4
.L_19:
        /*0060*/ 	.byte	0x03, 0x19
        /*0062*/ 	.short	0x0014


	//----- nvinfo : EIATTR_PARAM_CBANK
	.align		4
        /*0064*/ 	.byte	0x04, 0x0a
        /*0066*/ 	.short	(.L_21 - .L_20)
	.align		4
.L_20:
        /*0068*/ 	.word	index@(.nv.constant0._Z21online_softmax_kernelPfS_i)
        /*006c*/ 	.short	0x0380
        /*006e*/ 	.short	0x0014


	//----- nvinfo : EIATTR_SW_WAR
	.align		4
.L_21:
        /*0070*/ 	.byte	0x04, 0x36
        /*0072*/ 	.short	(.L_23 - .L_22)
.L_22:
        /*0074*/ 	.word	0x00000008
.L_23:


//--------------------- .nv.callgraph             --------------------------
	.section	.nv.callgraph,"",@"SHT_CUDA_CALLGRAPH"
	.align	4
	.sectionentsize	8
	.align		4
        /*0000*/ 	.word	0x00000000
	.align		4
        /*0004*/ 	.word	0xffffffff
	.align		4
        /*0008*/ 	.word	0x00000000
	.align		4
        /*000c*/ 	.word	0xfffffffe
	.align		4
        /*0010*/ 	.word	0x00000000
	.align		4
        /*0014*/ 	.word	0xfffffffd
	.align		4
        /*0018*/ 	.word	0x00000000
	.align		4
        /*001c*/ 	.word	0xfffffffc


//--------------------- .text._Z21online_softmax_kernelPfS_i --------------------------
	.section	.text._Z21online_softmax_kernelPfS_i,"ax",@progbits
	.align	128
        .global         _Z21online_softmax_kernelPfS_i
        .type           _Z21online_softmax_kernelPfS_i,@function
        .size           _Z21online_softmax_kernelPfS_i,(.L_x_33 - _Z21online_softmax_kernelPfS_i)
        .other          _Z21online_softmax_kernelPfS_i,@"STO_CUDA_ENTRY STV_DEFAULT"
_Z21online_softmax_kernelPfS_i:
.text._Z21online_softmax_kernelPfS_i:
[----:B------:R-:W-:Y:S01]  /*0000*/  LDC R1, c[0x0][0x37c] ;  /* 0x0000df00ff017b82 */ /* 0x000fe20000000800 */
[----:B------:R-:W0:Y:S01]  /*0010*/  S2R R2, SR_TID.X ;  /* 0x0000000000027919 */ /* 0x000e220000002100 */
[----:B------:R-:W1:Y:S01]  /*0020*/  LDCU UR6, c[0x0][0x390] ;  /* 0x00007200ff0677ac */ /* 0x000e620008000800 */
[----:B------:R-:W-:Y:S01]  /*0030*/  HFMA2 R5, -RZ, RZ, 0, 0 ;  /* 0x00000000ff057431 */ /* 0x000fe200000001ff */
[----:B------:R-:W2:Y:S01]  /*0040*/  LDCU.64 UR12, c[0x0][0x358] ;  /* 0x00006b00ff0c77ac */ /* 0x000ea20008000a00 */
[----:B-1----:R-:W-:Y:S01]  /*0050*/  UISETP.GE.AND UP0, UPT, UR6, 0x1, UPT ;  /* 0x000000010600788c */ /* 0x002fe2000bf06270 */
[----:B0-----:R-:W-:-:S13]  /*0060*/  ISETP.NE.AND P0, PT, R2, RZ, PT ;  /* 0x000000ff0200720c */ /* 0x001fda0003f05270 */
[----:B------:R-:W0:Y:S01]  /*0070*/  @!P0 S2R R3, SR_CgaCtaId ;  /* 0x0000000000038919 */ /* 0x000e220000008800 */
[----:B------:R-:W-:Y:S02]  /*0080*/  @!P0 MOV R0, 0x400 ;  /* 0x0000040000008802 */ /* 0x000fe40000000f00 */
[----:B------:R-:W-:Y:S02]  /*0090*/  @!P0 MOV R4, 0xff800000 ;  /* 0xff80000000048802 */ /* 0x000fe40000000f00 */
[----:B0-----:R-:W-:-:S05]  /*00a0*/  @!P0 LEA R0, R3, R0, 0x18 ;  /* 0x0000000003008211 */ /* 0x001fca00078ec0ff */
[----:B------:R0:W-:Y:S01]  /*00b0*/  @!P0 STS.64 [R0], R4 ;  /* 0x0000000400008388 */ /* 0x0001e20000000a00 */
[----:B------:R-:W-:Y:S06]  /*00c0*/  BAR.SYNC.DEFER_BLOCKING 0x0 ;  /* 0x0000000000007b1d */ /* 0x000fec0000010000 */
[----:B--2---:R-:W-:Y:S05]  /*00d0*/  BRA.U !UP0, `(.L_x_0) ;  /* 0x0000000d086c7547 */ /* 0x004fea000b800000 */
[----:B------:R-:W-:Y:S02]  /*00e0*/  UISETP.GE.U32.AND UP0, UPT, UR6, 0x4, UPT ;  /* 0x000000040600788c */ /* 0x000fe4000bf06070 */
[----:B------:R-:W-:Y:S01]  /*00f0*/  ULOP3.LUT UR10, UR6, 0x3, URZ, 0xc0, !UPT ;  /* 0x00000003060a7892 */ /* 0x000fe2000f8ec0ff */
[----:B------:R-:W-:-:S06]  /*0100*/  UMOV UR4, URZ ;  /* 0x000000ff00047c82 */ /* 0x000fcc0008000000 */
[----:B------:R-:W-:Y:S05]  /*0110*/  BRA.U !UP0, `(.L_x_1) ;  /* 0x0000000908947547 */ /* 0x000fea000b800000 */
[----:B------:R-:W1:Y:S01]  /*0120*/  LDCU.64 UR8, c[0x0][0x380] ;  /* 0x00007000ff0877ac */ /* 0x000e620008000a00 */
[----:B------:R-:W-:-:S04]  /*0130*/  ULOP3.LUT UR4, UR6, 0x7ffffffc, URZ, 0xc0, !UPT ;  /* 0x7ffffffc06047892 */ /* 0x000fc8000f8ec0ff */
[----:B------:R-:W-:Y:S02]  /*0140*/  UIADD3 UR7, UPT, UPT, -UR4, URZ, URZ ;  /* 0x000000ff04077290 */ /* 0x000fe4000fffe1ff */
[----:B-1----:R-:W-:-:S04]  /*0150*/  UIADD3 UR5, UP0, UPT, UR8, 0x8, URZ ;  /* 0x0000000808057890 */ /* 0x002fc8000ff1e0ff */
[----:B------:R-:W-:Y:S02]  /*0160*/  UIADD3.X UR6, UPT, UPT, URZ, UR9, URZ, UP0, !UPT ;  /* 0x00000009ff067290 */ /* 0x000fe400087fe4ff */
[----:B0-----:R-:W-:-:S04]  /*0170*/  MOV R4, UR5 ;  /* 0x0000000500047c02 */ /* 0x001fc80008000f00 */
[----:B------:R-:W-:-:S07]  /*0180*/  MOV R5, UR6 ;  /* 0x0000000600057c02 */ /* 0x000fce0008000f00 */
.L_x_14:
[----:B------:R-:W-:Y:S01]  /*0190*/  UIADD3 UR7, UPT, UPT, UR7, 0x4, URZ ;  /* 0x0000000407077890 */ /* 0x000fe2000fffe0ff */
[----:B------:R-:W-:Y:S03]  /*01a0*/  BSSY.RECONVERGENT B0, `(.L_x_2) ;  /* 0x0000025000007945 */ /* 0x000fe60003800200 */
[----:B------:R-:W-:Y:S01]  /*01b0*/  UISETP.NE.AND UP0, UPT, UR7, URZ, UPT ;  /* 0x000000ff0700728c */ /* 0x000fe2000bf05270 */
[----:B01234-:R-:W-:Y:S10]  /*01c0*/  @P0 BRA `(.L_x_3) ;  /* 0x0000000000880947 */ /* 0x01fff40003800000 */
[----:B------:R-:W2:Y:S01]  /*01d0*/  LDG.E R6, desc[UR12][R4.64+-0x8] ;  /* 0xfffff80c04067981 */ /* 0x000ea2000c1e1900 */
[----:B------:R-:W0:Y:S01]  /*01e0*/  S2UR UR6, SR_CgaCtaId ;  /* 0x00000000000679c3 */ /* 0x000e220000008800 */
[----:B------:R-:W-:Y:S02]  /*01f0*/  UMOV UR5, 0x400 ;  /* 0x0000040000057882 */ /* 0x000fe40000000000 */
[----:B0-----:R-:W-:-:S09]  /*0200*/  ULEA UR5, UR6, UR5, 0x18 ;  /* 0x0000000506057291 */ /* 0x001fd2000f8ec0ff */
[----:B------:R-:W2:Y:S02]  /*0210*/  LDS.64 R8, [UR5] ;  /* 0x00000005ff087984 */ /* 0x000ea40008000a00 */
[----:B--2---:R-:W-:-:S13]  /*0220*/  FSETP.GT.AND P0, PT, R6, R8, PT ;  /* 0x000000080600720b */ /* 0x004fda0003f04000 */
[----:B------:R-:W-:Y:S05]  /*0230*/  @!P0 BRA `(.L_x_4) ;  /* 0x0000000000388947 */ /* 0x000fea0003800000 */
[----:B------:R-:W-:Y:S02]  /*0240*/  HFMA2 R3, -RZ, RZ, 0.96630859375, -0.0022525787353515625 ;  /* 0x3bbb989dff037431 */ /* 0x000fe400000001ff */
[----:B------:R-:W-:Y:S01]  /*0250*/  FADD R8, -R6, R8 ;  /* 0x0000000806087221 */ /* 0x000fe20000000100 */
[----:B------:R-:W-:-:S03]  /*0260*/  MOV R7, 0x437c0000 ;  /* 0x437c000000077802 */ /* 0x000fc60000000f00 */
[----:B------:R-:W-:-:S04]  /*0270*/  FFMA.SAT R0, R8, R3, 0.5 ;  /* 0x3f00000008007423 */ /* 0x000fc80000002003 */
[----:B------:R-:W-:-:S04]  /*0280*/  FFMA.RM R0, R0, R7, 12582913 ;  /* 0x4b40000100007423 */ /* 0x000fc80000004007 */
[C---:B------:R-:W-:Y:S01]  /*0290*/  FADD R3, R0.reuse, -12583039 ;  /* 0xcb40007f00037421 */ /* 0x040fe20000000000 */
[----:B------:R-:W-:-:S03]  /*02a0*/  SHF.L.U32 R0, R0, 0x17, RZ ;  /* 0x0000001700007819 */ /* 0x000fc600000006ff */
[----:B------:R-:W-:-:S04]  /*02b0*/  FFMA R3, R8, 1.4426950216293334961, -R3 ;  /* 0x3fb8aa3b08037823 */ /* 0x000fc80000000803 */
[----:B------:R-:W-:-:S06]  /*02c0*/  FFMA R3, R8, 1.925963033500011079e-08, R3 ;  /* 0x32a5706008037823 */ /* 0x000fcc0000000003 */
[----:B------:R-:W0:Y:S02]  /*02d0*/  MUFU.EX2 R3, R3 ;  /* 0x0000000300037308 */ /* 0x000e240000000800 */
[----:B0-----:R-:W-:-:S04]  /*02e0*/  FMUL R0, R0, R3 ;  /* 0x0000000300007220 */ /* 0x001fc80000400000 */
[----:B------:R-:W-:-:S05]  /*02f0*/  FFMA R7, R0, R9, 1 ;  /* 0x3f80000000077423 */ /* 0x000fca0000000009 */
[----:B------:R1:W-:Y:S01]  /*0300*/  STS.64 [UR5], R6 ;  /* 0x00000006ff007988 */ /* 0x0003e20008000a05 */
[----:B------:R-:W-:Y:S05]  /*0310*/  BRA `(.L_x_3) ;  /* 0x0000000000347947 */ /* 0x000fea0003800000 */
.L_x_4:
[----:B------:R-:W-:Y:S02]  /*0320*/  HFMA2 R9, -RZ, RZ, 3.7421875, 0 ;  /* 0x437c0000ff097431 */ /* 0x000fe400000001ff */
[----:B------:R-:W-:Y:S02]  /*0330*/  IMAD.MOV.U32 R3, RZ, RZ, 0x3bbb989d ;  /* 0x3bbb989dff037424 */ /* 0x000fe400078e00ff */
[----:B------:R-:W-:Y:S01]  /*0340*/  FADD R6, R6, -R8 ;  /* 0x8000000806067221 */ /* 0x000fe20000000000 */
[----:B------:R-:W0:Y:S03]  /*0350*/  LDS R7, [UR5+0x4] ;  /* 0x00000405ff077984 */ /* 0x000e260008000800 */
[----:B------:R-:W-:-:S04]  /*0360*/  FFMA.SAT R0, R6, R3, 0.5 ;  /* 0x3f00000006007423 */ /* 0x000fc80000002003 */
[----:B------:R-:W-:-:S04]  /*0370*/  FFMA.RM R0, R0, R9, 12582913 ;  /* 0x4b40000100007423 */ /* 0x000fc80000004009 */
[C---:B------:R-:W-:Y:S01]  /*0380*/  FADD R3, R0.reuse, -12583039 ;  /* 0xcb40007f00037421 */ /* 0x040fe20000000000 */
[----:B------:R-:W-:-:S03]  /*0390*/  SHF.L.U32 R0, R0, 0x17, RZ ;  /* 0x0000001700007819 */ /* 0x000fc600000006ff */
[----:B------:R-:W-:-:S04]  /*03a0*/  FFMA R3, R6, 1.4426950216293334961, -R3 ;  /* 0x3fb8aa3b06037823 */ /* 0x000fc80000000803 */
[----:B------:R-:W-:-:S06]  /*03b0*/  FFMA R3, R6, 1.925963033500011079e-08, R3 ;  /* 0x32a5706006037823 */ /* 0x000fcc0000000003 */
[----:B------:R-:W0:Y:S02]  /*03c0*/  MUFU.EX2 R3, R3 ;  /* 0x0000000300037308 */ /* 0x000e240000000800 */
[----:B0-----:R-:W-:-:S05]  /*03d0*/  FFMA R0, R0, R3, R7 ;  /* 0x0000000300007223 */ /* 0x001fca0000000007 */
[----:B------:R0:W-:Y:S02]  /*03e0*/  STS [UR5+0x4], R0 ;  /* 0x00000400ff007988 */ /* 0x0001e40008000805 */
.L_x_3:
[----:B------:R-:W-:Y:S05]  /*03f0*/  BSYNC.RECONVERGENT B0 ;  /* 0x0000000000007941 */ /* 0x000fea0003800200 */
.L_x_2:
[----:B------:R-:W-:Y:S01]  /*0400*/  BAR.SYNC.DEFER_BLOCKING 0x0 ;  /* 0x0000000000007b1d */ /* 0x000fe20000010000 */
[----:B------:R-:W-:-:S05]  /*0410*/  ISETP.NE.AND P0, PT, R2, RZ, PT ;  /* 0x000000ff0200720c */ /* 0x000fca0003f05270 */
[----:B------:R-:W-:Y:S08]  /*0420*/  BSSY.RECONVERGENT B0, `(.L_x_5) ;  /* 0x0000024000007945 */ /* 0x000ff00003800200 */
[----:B------:R-:W-:Y:S05]  /*0430*/  @P0 BRA `(.L_x_6) ;  /* 0x0000000000880947 */ /* 0x000fea0003800000 */
[----:B-1----:R-:W2:Y:S01]  /*0440*/  LDG.E R6, desc[UR12][R4.64+-0x4] ;  /* 0xfffffc0c04067981 */ /* 0x002ea2000c1e1900 */
[----:B------:R-:W1:Y:S01]  /*0450*/  S2UR UR6, SR_CgaCtaId ;  /* 0x00000000000679c3 */ /* 0x000e620000008800 */
[----:B------:R-:W-:Y:S02]  /*0460*/  UMOV UR5, 0x400 ;  /* 0x0000040000057882 */ /* 0x000fe40000000000 */
[----:B-1----:R-:W-:-:S09]  /*0470*/  ULEA UR5, UR6, UR5, 0x18 ;  /* 0x0000000506057291 */ /* 0x002fd2000f8ec0ff */
[----:B------:R-:W2:Y:S02]  /*0480*/  LDS.64 R8, [UR5] ;  /* 0x00000005ff087984 */ /* 0x000ea40008000a00 */
[----:B--2---:R-:W-:-:S13]  /*0490*/  FSETP.GT.AND P1, PT, R6, R8, PT ;  /* 0x000000080600720b */ /* 0x004fda0003f24000 */
[----:B------:R-:W-:Y:S05]  /*04a0*/  @P1 BRA `(.L_x_7) ;  /* 0x0000000000341947 */ /* 0x000fea0003800000 */
[----:B------:R-:W-:Y:S01]  /*04b0*/  HFMA2 R7, -RZ, RZ, 3.7421875, 0 ;  /* 0x437c0000ff077431 */ /* 0x000fe200000001ff */
[----:B------:R-:W-:Y:S01]  /*04c0*/  MOV R3, 0x3bbb989d ;  /* 0x3bbb989d00037802 */ /* 0x000fe20000000f00 */
[----:B------:R-:W-:-:S04]  /*04d0*/  FADD R6, R6, -R8 ;  /* 0x8000000806067221 */ /* 0x000fc80000000000 */
[----:B0-----:R-:W-:-:S04]  /*04e0*/  FFMA.SAT R0, R6, R3, 0.5 ;  /* 0x3f00000006007423 */ /* 0x001fc80000002003 */
[----:B------:R-:W-:-:S04]  /*04f0*/  FFMA.RM R0, R0, R7, 12582913 ;  /* 0x4b40000100007423 */ /* 0x000fc80000004007 */
[C---:B------:R-:W-:Y:S01]  /*0500*/  FADD R3, R0.reuse, -12583039 ;  /* 0xcb40007f00037421 */ /* 0x040fe20000000000 */
[----:B------:R-:W-:-:S03]  /*0510*/  SHF.L.U32 R0, R0, 0x17, RZ ;  /* 0x0000001700007819 */ /* 0x000fc600000006ff */
[----:B------:R-:W-:-:S04]  /*0520*/  FFMA R3, R6, 1.4426950216293334961, -R3 ;  /* 0x3fb8aa3b06037823 */ /* 0x000fc80000000803 */
[----:B------:R-:W-:-:S06]  /*0530*/  FFMA R3, R6, 1.925963033500011079e-08, R3 ;  /* 0x32a5706006037823 */ /* 0x000fcc0000000003 */
[----:B------:R-:W0:Y:S02]  /*0540*/  MUFU.EX2 R3, R3 ;  /* 0x0000000300037308 */ /* 0x000e240000000800 */
[----:B0-----:R-:W-:-:S05]  /*0550*/  FFMA R0, R0, R3, R9 ;  /* 0x0000000300007223 */ /* 0x001fca0000000009 */
[----:B------:R2:W-:Y:S01]  /*0560*/  STS [UR5+0x4], R0 ;  /* 0x00000400ff007988 */ /* 0x0005e20008000805 */
[----:B------:R-:W-:Y:S05]  /*0570*/  BRA `(.L_x_6) ;  /* 0x0000000000387947 */ /* 0x000fea0003800000 */
.L_x_7:
[----:B------:R-:W-:Y:S01]  /*0580*/  MOV R3, 0x3bbb989d ;  /* 0x3bbb989d00037802 */ /* 0x000fe20000000f00 */
[----:B------:R-:W-:Y:S01]  /*0590*/  FADD R8, -R6, R8 ;  /* 0x0000000806087221 */ /* 0x000fe20000000100 */
[----:B------:R-:W-:Y:S01]  /*05a0*/  IMAD.MOV.U32 R9, RZ, RZ, 0x437c0000 ;  /* 0x437c0000ff097424 */ /* 0x000fe200078e00ff */
[----:B------:R-:W1:Y:S02]  /*05b0*/  LDS R7, [UR5+0x4] ;  /* 0x00000405ff077984 */ /* 0x000e640008000800 */
[----:B0-----:R-:W-:-:S04]  /*05c0*/  FFMA.SAT R0, R8, R3, 0.5 ;  /* 0x3f00000008007423 */ /* 0x001fc80000002003 */
[----:B------:R-:W-:-:S04]  /*05d0*/  FFMA.RM R0, R0, R9, 12582913 ;  /* 0x4b40000100007423 */ /* 0x000fc80000004009 */
[C---:B------:R-:W-:Y:S01]  /*05e0*/  FADD R3, R0.reuse, -12583039 ;  /* 0xcb40007f00037421 */ /* 0x040fe20000000000 */
[----:B------:R-:W-:-:S03]  /*05f0*/  SHF.L.U32 R0, R0, 0x17, RZ ;  /* 0x0000001700007819 */ /* 0x000fc600000006ff */
[----:B------:R-:W-:-:S04]  /*0600*/  FFMA R3, R8, 1.4426950216293334961, -R3 ;  /* 0x3fb8aa3b08037823 */ /* 0x000fc80000000803 */
[----:B------:R-:W-:-:S06]  /*0610*/  FFMA R3, R8, 1.925963033500011079e-08, R3 ;  /* 0x32a5706008037823 */ /* 0x000fcc0000000003 */
[----:B------:R-:W0:Y:S02]  /*0620*/  MUFU.EX2 R3, R3 ;  /* 0x0000000300037308 */ /* 0x000e240000000800 */
[----:B0-----:R-:W-:-:S04]  /*0630*/  FMUL R0, R0, R3 ;  /* 0x0000000300007220 */ /* 0x001fc80000400000 */
[----:B-1----:R-:W-:-:S05]  /*0640*/  FFMA R7, R0, R7, 1 ;  /* 0x3f80000000077423 */ /* 0x002fca0000000007 */
[----:B------:R3:W-:Y:S02]  /*0650*/  STS.64 [UR5], R6 ;  /* 0x00000006ff007988 */ /* 0x0007e40008000a05 */
.L_x_6:
[----:B------:R-:W-:Y:S05]  /*0660*/  BSYNC.RECONVERGENT B0 ;  /* 0x0000000000007941 */ /* 0x000fea0003800200 */
.L_x_5:
[----:B------:R-:W-:Y:S06]  /*0670*/  BAR.SYNC.DEFER_BLOCKING 0x0 ;  /* 0x0000000000007b1d */ /* 0x000fec0000010000 */
[----:B------:R-:W-:Y:S04]  /*0680*/  BSSY.RECONVERGENT B0, `(.L_x_8) ;  /* 0x0000024000007945 */ /* 0x000fe80003800200 */
[----:B------:R-:W-:Y:S05]  /*0690*/  @P0 BRA `(.L_x_9) ;  /* 0x0000000000880947 */ /* 0x000fea0003800000 */
[----:B-1-3--:R-:W3:Y:S01]  /*06a0*/  LDG.E R6, desc[UR12][R4.64] ;  /* 0x0000000c04067981 */ /* 0x00aee2000c1e1900 */
[----:B------:R-:W1:Y:S01]  /*06b0*/  S2UR UR6, SR_CgaCtaId ;  /* 0x00000000000679c3 */ /* 0x000e620000008800 */
[----:B------:R-:W-:Y:S02]  /*06c0*/  UMOV UR5, 0x400 ;  /* 0x0000040000057882 */ /* 0x000fe40000000000 */
[----:B-1----:R-:W-:-:S09]  /*06d0*/  ULEA UR5, UR6, UR5, 0x18 ;  /* 0x0000000506057291 */ /* 0x002fd2000f8ec0ff */
[----:B------:R-:W3:Y:S02]  /*06e0*/  LDS.64 R8, [UR5] ;  /* 0x00000005ff087984 */ /* 0x000ee40008000a00 */
[----:B---3--:R-:W-:-:S13]  /*06f0*/  FSETP.GT.AND P1, PT, R6, R8, PT ;  /* 0x000000080600720b */ /* 0x008fda0003f24000 */
[----:B------:R-:W-:Y:S05]  /*0700*/  @P1 BRA `(.L_x_10) ;  /* 0x0000000000341947 */ /* 0x000fea0003800000 */
[----:B------:R-:W-:Y:S02]  /*0710*/  HFMA2 R3, -RZ, RZ, 0.96630859375, -0.0022525787353515625 ;  /* 0x3bbb989dff037431 */ /* 0x000fe400000001ff */
[----:B------:R-:W-:Y:S01]  /*0720*/  FADD R6, R6, -R8 ;  /* 0x8000000806067221 */ /* 0x000fe20000000000 */
[----:B------:R-:W-:-:S03]  /*0730*/  MOV R7, 0x437c0000 ;  /* 0x437c000000077802 */ /* 0x000fc60000000f00 */
[----:B0-2---:R-:W-:-:S04]  /*0740*/  FFMA.SAT R0, R6, R3, 0.5 ;  /* 0x3f00000006007423 */ /* 0x005fc80000002003 */
        /* <DEDUP_REMOVED lines=9> */
.L_x_10:
[----:B------:R-:W-:Y:S02]  /*07e0*/  HFMA2 R3, -RZ, RZ, 0.96630859375, -0.0022525787353515625 ;  /* 0x3bbb989dff037431 */ /* 0x000fe400000001ff */
[----:B------:R-:W-:Y:S01]  /*07f0*/  FADD R8, -R6, R8 ;  /* 0x0000000806087221 */ /* 0x000fe20000000100 */
[----:B------:R-:W-:Y:S01]  /*0800*/  MOV R9, 0x437c0000 ;  /* 0x437c000000097802 */ /* 0x000fe20000000f00 */
[----:B------:R-:W1:Y:S02]  /*0810*/  LDS R7, [UR5+0x4] ;  /* 0x00000405ff077984 */ /* 0x000e640008000800 */
[----:B0-2---:R-:W-:-:S04]  /*0820*/  FFMA.SAT R0, R8, R3, 0.5 ;  /* 0x3f00000008007423 */ /* 0x005fc80000002003 */
[----:B------:R-:W-:-:S04]  /*0830*/  FFMA.RM R0, R0, R9, 12582913 ;  /* 0x4b40000100007423 */ /* 0x000fc80000004009 */
[C---:B------:R-:W-:Y:S01]  /*0840*/  FADD R3, R0.reuse, -12583039 ;  /* 0xcb40007f00037421 */ /* 0x040fe20000000000 */
[----:B------:R-:W-:-:S03]  /*0850*/  IMAD.SHL.U32 R0, R0, 0x800000, RZ ;  /* 0x0080000000007824 */ /* 0x000fc600078e00ff */
[----:B------:R-:W-:-:S04]  /*0860*/  FFMA R3, R8, 1.4426950216293334961, -R3 ;  /* 0x3fb8aa3b08037823 */ /* 0x000fc80000000803 */
[----:B------:R-:W-:-:S06]  /*0870*/  FFMA R3, R8, 1.925963033500011079e-08, R3 ;  /* 0x32a5706008037823 */ /* 0x000fcc0000000003 */
[----:B------:R-:W0:Y:S02]  /*0880*/  MUFU.EX2 R3, R3 ;  /* 0x0000000300037308 */ /* 0x000e240000000800 */
[----:B0-----:R-:W-:-:S04]  /*0890*/  FMUL R0, R0, R3 ;  /* 0x0000000300007220 */ /* 0x001fc80000400000 */
[----:B-1----:R-:W-:-:S05]  /*08a0*/  FFMA R7, R0, R7, 1 ;  /* 0x3f80000000077423 */ /* 0x002fca0000000007 */
[----:B------:R4:W-:Y:S02]  /*08b0*/  STS.64 [UR5], R6 ;  /* 0x00000006ff007988 */ /* 0x0009e40008000a05 */
.L_x_9:
[----:B------:R-:W-:Y:S05]  /*08c0*/  BSYNC.RECONVERGENT B0 ;  /* 0x0000000000007941 */ /* 0x000fea0003800200 */
.L_x_8:
[----:B------:R-:W-:Y:S06]  /*08d0*/  BAR.SYNC.DEFER_BLOCKING 0x0 ;  /* 0x0000000000007b1d */ /* 0x000fec0000010000 */
[----:B------:R-:W-:Y:S04]  /*08e0*/  BSSY.RECONVERGENT B0, `(.L_x_11) ;  /* 0x0000024000007945 */ /* 0x000fe80003800200 */
[----:B------:R-:W-:Y:S05]  /*08f0*/  @P0 BRA `(.L_x_12) ;  /* 0x0000000000880947 */ /* 0x000fea0003800000 */
[----:B-1-34-:R-:W3:Y:S01]  /*0900*/  LDG.E R6, desc[UR12][R4.64+0x4] ;  /* 0x0000040c04067981 */ /* 0x01aee2000c1e1900 */
        /* <DEDUP_REMOVED lines=19> */
.L_x_13:
[----:B------:R-:W-:Y:S02]  /*0a40*/  HFMA2 R3, -RZ, RZ, 0.96630859375, -0.0022525787353515625 ;  /* 0x3bbb989dff037431 */ /* 0x000fe400000001ff */
[----:B------:R-:W-:Y:S01]  /*0a50*/  FADD R8, -R6, R8 ;  /* 0x0000000806087221 */ /* 0x000fe20000000100 */
[----:B------:R-:W-:Y:S01]  /*0a60*/  MOV R9, 0x437c0000 ;  /* 0x437c000000097802 */ /* 0x000fe20000000f00 */
[----:B------:R-:W1:Y:S02]  /*0a70*/  LDS R7, [UR5+0x4] ;  /* 0x00000405ff077984 */ /* 0x000e640008000800 */
[----:B0-2---:R-:W-:-:S04]  /*0a80*/  FFMA.SAT R0, R8, R3, 0.5 ;  /* 0x3f00000008007423 */ /* 0x005fc80000002003 */
        /* <DEDUP_REMOVED lines=9> */
.L_x_12:
[----:B------:R-:W-:Y:S05]  /*0b20*/  BSYNC.RECONVERGENT B0 ;  /* 0x0000000000007941 */ /* 0x000fea0003800200 */
.L_x_11:
[----:B------:R-:W-:Y:S01]  /*0b30*/  BAR.SYNC.DEFER_BLOCKING 0x0 ;  /* 0x0000000000007b1d */ /* 0x000fe20000010000 */
[----:B------:R-:W-:-:S05]  /*0b40*/  IADD3 R4, P1, PT, R4, 0x10, RZ ;  /* 0x0000001004047810 */ /* 0x000fca0007f3e0ff */
[----:B------:R-:W-:Y:S01]  /*0b50*/  IMAD.X R5, RZ, RZ, R5, P1 ;  /* 0x000000ffff057224 */ /* 0x000fe200008e0605 */
[----:B------:R-:W-:Y:S07]  /*0b60*/  BRA.U UP0, `(.L_x_14) ;  /* 0xfffffff500887547 */ /* 0x000fee000b83ffff */
.L_x_1:
[----:B------:R-:W-:-:S09]  /*0b70*/  UISETP.NE.AND UP0, UPT, UR10, URZ, UPT ;  /* 0x000000ff0a00728c */ /* 0x000fd2000bf05270 */
[----:B------:R-:W-:Y:S05]  /*0b80*/  BRA.U !UP0, `(.L_x_0) ;  /* 0x0000000108c07547 */ /* 0x000fea000b800000 */
[----:B------:R-:W5:Y:S01]  /*0b90*/  LDCU.64 UR6, c[0x0][0x380] ;  /* 0x00007000ff0677ac */ /* 0x000f620008000a00 */
[----:B------:R-:W-:Y:S02]  /*0ba0*/  UIADD3 UR9, UPT, UPT, -UR10, URZ, URZ ;  /* 0x000000ff0a097290 */ /* 0x000fe4000fffe1ff */
[----:B-----5:R-:W-:-:S12]  /*0bb0*/  UIMAD.WIDE.U32 UR6, UR4, 0x4, UR6 ;  /* 0x00000004040678a5 */ /* 0x020fd8000f8e0006 */
.L_x_18:
[----:B------:R-:W-:Y:S01]  /*0bc0*/  UIADD3 UR9, UPT, UPT, UR9, 0x1, URZ ;  /* 0x0000000109097890 */ /* 0x000fe2000fffe0ff */
[----:B------:R-:W-:Y:S03]  /*0bd0*/  BSSY.RECONVERGENT B0, `(.L_x_15) ;  /* 0x0000027000007945 */ /* 0x000fe60003800200 */
[----:B------:R-:W-:Y:S01]  /*0be0*/  UISETP.NE.AND UP1, UPT, UR9, URZ, UPT ;  /* 0x000000ff0900728c */ /* 0x000fe2000bf25270 */
[----:B------:R-:W-:Y:S10]  /*0bf0*/  @P0 BRA `(.L_x_16) ;  /* 0x0000000000900947 */ /* 0x000ff40003800000 */
[----:B0-----:R-:W-:Y:S02]  /*0c00*/  MOV R4, UR6 ;  /* 0x0000000600047c02 */ /* 0x001fe40008000f00 */
[----:B------:R-:W-:-:S05]  /*0c10*/  MOV R5, UR7 ;  /* 0x0000000700057c02 */ /* 0x000fca0008000f00 */
[----:B------:R-:W5:Y:S01]  /*0c20*/  LDG.E R4, desc[UR12][R4.64] ;  /* 0x0000000c04047981 */ /* 0x000f62000c1e1900 */
[----:B------:R-:W0:Y:S01]  /*0c30*/  S2UR UR8, SR_CgaCtaId ;  /* 0x00000000000879c3 */ /* 0x000e220000008800 */
[----:B------:R-:W-:Y:S02]  /*0c40*/  UMOV UR5, 0x400 ;  /* 0x0000040000057882 */ /* 0x000fe40000000000 */
[----:B0-----:R-:W-:-:S09]  /*0c50*/  ULEA UR5, UR8, UR5, 0x18 ;  /* 0x0000000508057291 */ /* 0x001fd2000f8ec0ff */
[----:B-1-34-:R-:W5:Y:S02]  /*0c60*/  LDS.64 R6, [UR5] ;  /* 0x00000005ff067984 */ /* 0x01af640008000a00 */
[----:B-----5:R-:W-:-:S13]  /*0c70*/  FSETP.GT.AND P1, PT, R4, R6, PT ;  /* 0x000000060400720b */ /* 0x020fda0003f24000 */
[----:B------:R-:W-:Y:S05]  /*0c80*/  @P1 BRA `(.L_x_17) ;  /* 0x0000000000341947 */ /* 0x000fea0003800000 */
[----:B------:R-:W-:Y:S02]  /*0c90*/  HFMA2 R3, -RZ, RZ, 0.96630859375, -0.0022525787353515625 ;  /* 0x3bbb989dff037431 */ /* 0x000fe400000001ff */
[----:B------:R-:W-:Y:S01]  /*0ca0*/  FADD R4, R4, -R6 ;  /* 0x8000000604047221 */ /* 0x000fe20000000000 */
[----:B------:R-:W-:-:S03]  /*0cb0*/  MOV R5, 0x437c0000 ;  /* 0x437c000000057802 */ /* 0x000fc60000000f00 */
[----:B--2---:R-:W-:-:S04]  /*0cc0*/  FFMA.SAT R0, R4, R3, 0.5 ;  /* 0x3f00000004007423 */ /* 0x004fc80000002003 */
        /* <DEDUP_REMOVED lines=9> */
.L_x_17:
[----:B------:R-:W-:Y:S02]  /*0d60*/  HFMA2 R3, -RZ, RZ, 0.96630859375, -0.0022525787353515625 ;  /* 0x3bbb989dff037431 */ /* 0x000fe400000001ff */
[----:B------:R-:W-:Y:S01]  /*0d70*/  FADD R6, -R4, R6 ;  /* 0x0000000604067221 */ /* 0x000fe20000000100 */
[----:B------:R-:W-:Y:S01]  /*0d80*/  IMAD.MOV.U32 R7, RZ, RZ, 0x437c0000 ;  /* 0x437c0000ff077424 */ /* 0x000fe200078e00ff */
[----:B------:R-:W0:Y:S02]  /*0d90*/  LDS R5, [UR5+0x4] ;  /* 0x00000405ff057984 */ /* 0x000e240008000800 */
[----:B--2---:R-:W-:-:S04]  /*0da0*/  FFMA.SAT R0, R6, R3, 0.5 ;  /* 0x3f00000006007423 */ /* 0x004fc80000002003 */
[----:B------:R-:W-:-:S04]  /*0db0*/  FFMA.RM R0, R0, R7, 12582913 ;  /* 0x4b40000100007423 */ /* 0x000fc80000004007 */
[C---:B------:R-:W-:Y:S01]  /*0dc0*/  FADD R3, R0.reuse, -12583039 ;  /* 0xcb40007f00037421 */ /* 0x040fe20000000000 */
[----:B------:R-:W-:-:S03]  /*0dd0*/  SHF.L.U32 R0, R0, 0x17, RZ ;  /* 0x0000001700007819 */ /* 0x000fc600000006ff */
[----:B------:R-:W-:-:S04]  /*0de0*/  FFMA R3, R6, 1.4426950216293334961, -R3 ;  /* 0x3fb8aa3b06037823 */ /* 0x000fc80000000803 */
[----:B------:R-:W-:-:S06]  /*0df0*/  FFMA R3, R6, 1.925963033500011079e-08, R3 ;  /* 0x32a5706006037823 */ /* 0x000fcc0000000003 */
[----:B------:R-:W1:Y:S02]  /*0e00*/  MUFU.EX2 R3, R3 ;  /* 0x0000000300037308 */ /* 0x000e640000000800 */
[----:B-1----:R-:W-:-:S04]  /*0e10*/  FMUL R0, R0, R3 ;  /* 0x0000000300007220 */ /* 0x002fc80000400000 */
[----:B0-----:R-:W-:-:S05]  /*0e20*/  FFMA R5, R0, R5, 1 ;  /* 0x3f80000000057423 */ /* 0x001fca0000000005 */
[----:B------:R0:W-:Y:S02]  /*0e30*/  STS.64 [UR5], R4 ;  /* 0x00000004ff007988 */ /* 0x0001e40008000a05 */
.L_x_16:
[----:B------:R-:W-:Y:S05]  /*0e40*/  BSYNC.RECONVERGENT B0 ;  /* 0x0000000000007941 */ /* 0x000fea0003800200 */
.L_x_15:
[----:B------:R-:W-:Y:S01]  /*0e50*/  BAR.SYNC.DEFER_BLOCKING 0x0 ;  /* 0x0000000000007b1d */ /* 0x000fe20000010000 */
[----:B------:R-:W-:-:S04]  /*0e60*/  UIADD3 UR6, UP0, UPT, UR6, 0x4, URZ ;  /* 0x0000000406067890 */ /* 0x000fc8000ff1e0ff */
[----:B------:R-:W-:Y:S01]  /*0e70*/  UIADD3.X UR7, UPT, UPT, URZ, UR7, URZ, UP0, !UPT ;  /* 0x00000007ff077290 */ /* 0x000fe200087fe4ff */
[----:B------:R-:W-:Y:S11]  /*0e80*/  BRA.U UP1, `(.L_x_18) ;  /* 0xfffffffd014c7547 */ /* 0x000ff6000b83ffff */
.L_x_0:
[----:B------:R-:W5:Y:S02]  /*0e90*/  LDCU UR5, c[0x0][0x390] ;  /* 0x00007200ff0577ac */ /* 0x000f640008000800 */
[----:B-----5:R-:W-:-:S13]  /*0ea0*/  ISETP.GE.AND P0, PT, R2, UR5, PT ;  /* 0x0000000502007c0c */ /* 0x020fda000bf06270 */
[----:B------:R-:W-:Y:S05]  /*0eb0*/  @P0 EXIT ;  /* 0x000000000000094d */ /* 0x000fea0003800000 */
[----:B01-34-:R-:W0:Y:S02]  /*0ec0*/  LDC.64 R6, c[0x0][0x380] ;  /* 0x0000e000ff067b82 */ /* 0x01be240000000a00 */
[----:B0-----:R-:W-:-:S06]  /*0ed0*/  IMAD.WIDE.U32 R6, R2, 0x4, R6 ;  /* 0x0000000402067825 */ /* 0x001fcc00078e0006 */
[----:B------:R0:W3:Y:S01]  /*0ee0*/  LDG.E R7, desc[UR12][R6.64] ;  /* 0x0000000c06077981 */ /* 0x0000e2000c1e1900 */
[----:B------:R-:W1:Y:S01]  /*0ef0*/  S2UR UR5, SR_CgaCtaId ;  /* 0x00000000000579c3 */ /* 0x000e620000008800 */
[----:B------:R-:W-:Y:S01]  /*0f00*/  UMOV UR4, 0x400 ;  /* 0x0000040000047882 */ /* 0x000fe20000000000 */
[----:B------:R-:W-:Y:S01]  /*0f10*/  HFMA2 R9, -RZ, RZ, 3.7421875, 0 ;  /* 0x437c0000ff097431 */ /* 0x000fe200000001ff */
[----:B------:R-:W-:Y:S01]  /*0f20*/  MOV R3, 0x3bbb989d ;  /* 0x3bbb989d00037802 */ /* 0x000fe20000000f00 */
[----:B------:R-:W-:Y:S01]  /*0f30*/  BSSY.RECONVERGENT B0, `(.L_x_19) ;  /* 0x0000017000007945 */ /* 0x000fe20003800200 */
[----:B-1----:R-:W-:-:S09]  /*0f40*/  ULEA UR4, UR5, UR4, 0x18 ;  /* 0x0000000405047291 */ /* 0x002fd2000f8ec0ff */
[----:B------:R-:W0:Y:S02]  /*0f50*/  LDS.64 R4, [UR4] ;  /* 0x00000004ff047984 */ /* 0x000e240008000a00 */
[----:B0-----:R-:W0:Y:S01]  /*0f60*/  MUFU.RCP R6, R5 ;  /* 0x0000000500067308 */ /* 0x001e220000001000 */
[----:B---3--:R-:W-:Y:S01]  /*0f70*/  FADD R4, R7, -R4 ;  /* 0x8000000407047221 */ /* 0x008fe20000000000 */
[----:B0-----:R-:W-:-:S03]  /*0f80*/  FFMA R7, -R5, R6, 1 ;  /* 0x3f80000005077423 */ /* 0x001fc60000000106 */
[----:B--2---:R-:W-:Y:S01]  /*0f90*/  FFMA.SAT R0, R4, R3, 0.5 ;  /* 0x3f00000004007423 */ /* 0x004fe20000002003 */
[----:B------:R-:W-:-:S03]  /*0fa0*/  FFMA R7, R6, R7, R6 ;  /* 0x0000000706077223 */ /* 0x000fc60000000006 */
[----:B------:R-:W-:-:S04]  /*0fb0*/  FFMA.RM R0, R0, R9, 12582913 ;  /* 0x4b40000100007423 */ /* 0x000fc80000004009 */
[C---:B------:R-:W-:Y:S01]  /*0fc0*/  FADD R3, R0.reuse, -12583039 ;  /* 0xcb40007f00037421 */ /* 0x040fe20000000000 */
[----:B------:R-:W-:-:S03]  /*0fd0*/  SHF.L.U32 R0, R0, 0x17, RZ ;  /* 0x0000001700007819 */ /* 0x000fc600000006ff */
[----:B------:R-:W-:-:S04]  /*0fe0*/  FFMA R3, R4, 1.4426950216293334961, -R3 ;  /* 0x3fb8aa3b04037823 */ /* 0x000fc80000000803 */
[----:B------:R-:W-:-:S06]  /*0ff0*/  FFMA R3, R4, 1.925963033500011079e-08, R3 ;  /* 0x32a5706004037823 */ /* 0x000fcc0000000003 */
[----:B------:R-:W0:Y:S02]  /*1000*/  MUFU.EX2 R3, R3 ;  /* 0x0000000300037308 */ /* 0x000e240000000800 */
[----:B0-----:R-:W-:-:S06]  /*1010*/  FMUL R0, R0, R3 ;  /* 0x0000000300007220 */ /* 0x001fcc0000400000 */
[----:B------:R-:W0:Y:S01]  /*1020*/  FCHK P0, R0, R5 ;  /* 0x0000000500007302 */ /* 0x000e220000000000 */
[----:B------:R-:W-:-:S04]  /*1030*/  FFMA R4, R0, R7, RZ ;  /* 0x0000000700047223 */ /* 0x000fc800000000ff */
[----:B------:R-:W-:-:S04]  /*1040*/  FFMA R6, -R5, R4, R0 ;  /* 0x0000000405067223 */ /* 0x000fc80000000100 */
[----:B------:R-:W-:Y:S01]  /*1050*/  FFMA R7, R7, R6, R4 ;  /* 0x0000000607077223 */ /* 0x000fe20000000004 */
[----:B0-----:R-:W-:Y:S06]  /*1060*/  @!P0 BRA `(.L_x_20) ;  /* 0x00000000000c8947 */ /* 0x001fec0003800000 */
[----:B------:R-:W-:-:S07]  /*1070*/  MOV R4, 0x1090 ;  /* 0x0000109000047802 */ /* 0x000fce0000000f00 */
[----:B------:R-:W-:Y:S05]  /*1080*/  CALL.REL.NOINC `($__internal_0_$__cuda_sm3x_div_rn_noftz_f32_slowpath) ;  /* 0x0000000000187944 */ /* 0x000fea0003c00000 */
[----:B------:R-:W-:-:S07]  /*1090*/  MOV R7, R0 ;  /* 0x0000000000077202 */ /* 0x000fce0000000f00 */
.L_x_20:
[----:B------:R-:W-:Y:S05]  /*10a0*/  BSYNC.RECONVERGENT B0 ;  /* 0x0000000000007941 */ /* 0x000fea0003800200 */
.L_x_19:
[----:B------:R-:W0:Y:S02]  /*10b0*/  LDC.64 R4, c[0x0][0x388] ;  /* 0x0000e200ff047b82 */ /* 0x000e240000000a00 */
[----:B0-----:R-:W-:-:S05]  /*10c0*/  IMAD.WIDE.U32 R2, R2, 0x4, R4 ;  /* 0x0000000402027825 */ /* 0x001fca00078e0004 */
[----:B------:R-:W-:Y:S01]  /*10d0*/  STG.E desc[UR12][R2.64], R7 ;  /* 0x0000000702007986 */ /* 0x000fe2000c10190c */
[----:B------:R-:W-:Y:S05]  /*10e0*/  EXIT ;  /* 0x000000000000794d */ /* 0x000fea0003800000 */
        .weak           $__internal_0_$__cuda_sm3x_div_rn_noftz_f32_slowpath
        .type           $__internal_0_$__cuda_sm3x_div_rn_noftz_f32_slowpath,@function
        .size           $__internal_0_$__cuda_sm3x_div_rn_noftz_f32_slowpath,(.L_x_33 - $__internal_0_$__cuda_sm3x_div_rn_noftz_f32_slowpath)
$__internal_0_$__cuda_sm3x_div_rn_noftz_f32_slowpath:
[----:B------:R-:W-:Y:S01]  /*10f0*/  SHF.R.U32.HI R6, RZ, 0x17, R5 ;  /* 0x00000017ff067819 */ /* 0x000fe20000011605 */
[----:B------:R-:W-:Y:S01]  /*1100*/  BSSY.RECONVERGENT B1, `(.L_x_21) ;  /* 0x0000064000017945 */ /* 0x000fe20003800200 */
[--C-:B------:R-:W-:Y:S01]  /*1110*/  SHF.R.U32.HI R3, RZ, 0x17, R0.reuse ;  /* 0x00000017ff037819 */ /* 0x100fe20000011600 */
[----:B------:R-:W-:Y:S01]  /*1120*/  IMAD.MOV.U32 R8, RZ, RZ, R0 ;  /* 0x000000ffff087224 */ /* 0x000fe200078e0000 */
[----:B------:R-:W-:Y:S02]  /*1130*/  LOP3.LUT R7, R6, 0xff, RZ, 0xc0, !PT ;  /* 0x000000ff06077812 */ /* 0x000fe400078ec0ff */
[----:B------:R-:W-:Y:S02]  /*1140*/  LOP3.LUT R6, R3, 0xff, RZ, 0xc0, !PT ;  /* 0x000000ff03067812 */ /* 0x000fe400078ec0ff */
[----:B------:R-:W-:Y:S02]  /*1150*/  IADD3 R11, PT, PT, R7, -0x1, RZ ;  /* 0xffffffff070b7810 */ /* 0x000fe40007ffe0ff */
[----:B------:R-:W-:-:S02]  /*1160*/  IADD3 R10, PT, PT, R6, -0x1, RZ ;  /* 0xffffffff060a7810 */ /* 0x000fc40007ffe0ff */
[----:B------:R-:W-:-:S04]  /*1170*/  ISETP.GT.U32.AND P0, PT, R11, 0xfd, PT ;  /* 0x000000fd0b00780c */ /* 0x000fc80003f04070 */
[----:B------:R-:W-:-:S13]  /*1180*/  ISETP.GT.U32.OR P0, PT, R10, 0xfd, P0 ;  /* 0x000000fd0a00780c */ /* 0x000fda0000704470 */
[----:B------:R-:W-:Y:S01]  /*1190*/  @!P0 MOV R9, RZ ;  /* 0x000000ff00098202 */ /* 0x000fe20000000f00 */
[----:B------:R-:W-:Y:S06]  /*11a0*/  @!P0 BRA `(.L_x_22) ;  /* 0x0000000000608947 */ /* 0x000fec0003800000 */
[----:B------:R-:W-:Y:S02]  /*11b0*/  FSETP.GTU.FTZ.AND P0, PT, |R0|, +INF , PT ;  /* 0x7f8000000000780b */ /* 0x000fe40003f1c200 */
[----:B------:R-:W-:Y:S02]  /*11c0*/  FSETP.GTU.FTZ.AND P1, PT, |R5|, +INF , PT ;  /* 0x7f8000000500780b */ /* 0x000fe40003f3c200 */
[----:B------:R-:W-:Y:S02]  /*11d0*/  MOV R3, R5 ;  /* 0x0000000500037202 */ /* 0x000fe40000000f00 */
[----:B------:R-:W-:-:S13]  /*11e0*/  PLOP3.LUT P0, PT, P0, P1, PT, 0xf8, 0x8f ;  /* 0x00000000008f781c */ /* 0x000fda0000703f70 */
[----:B------:R-:W-:Y:S05]  /*11f0*/  @P0 BRA `(.L_x_23) ;  /* 0x00000004004c0947 */ /* 0x000fea0003800000 */
[----:B------:R-:W-:-:S13]  /*1200*/  LOP3.LUT P0, RZ, R5, 0x7fffffff, R8, 0xc8, !PT ;  /* 0x7fffffff05ff7812 */ /* 0x000fda000780c808 */
[----:B------:R-:W-:Y:S05]  /*1210*/  @!P0 BRA `(.L_x_24) ;  /* 0x00000004003c8947 */ /* 0x000fea0003800000 */
[C---:B------:R-:W-:Y:S02]  /*1220*/  FSETP.NEU.FTZ.AND P2, PT, |R0|.reuse, +INF , PT ;  /* 0x7f8000000000780b */ /* 0x040fe40003f5d200 */
[----:B------:R-:W-:Y:S02]  /*1230*/  FSETP.NEU.FTZ.AND P1, PT, |R3|, +INF , PT ;  /* 0x7f8000000300780b */ /* 0x000fe40003f3d200 */
[----:B------:R-:W-:-:S11]  /*1240*/  FSETP.NEU.FTZ.AND P0, PT, |R0|, +INF , PT ;  /* 0x7f8000000000780b */ /* 0x000fd60003f1d200 */
[----:B------:R-:W-:Y:S05]  /*1250*/  @!P1 BRA !P2, `(.L_x_24) ;  /* 0x00000004002c9947 */ /* 0x000fea0005000000 */
[----:B------:R-:W-:-:S04]  /*1260*/  LOP3.LUT P2, RZ, R8, 0x7fffffff, RZ, 0xc0, !PT ;  /* 0x7fffffff08ff7812 */ /* 0x000fc8000784c0ff */
[----:B------:R-:W-:-:S13]  /*1270*/  PLOP3.LUT P1, PT, P1, P2, PT, 0x2f, 0xf2 ;  /* 0x0000000000f2781c */ /* 0x000fda0000f24577 */
[----:B------:R-:W-:Y:S05]  /*1280*/  @P1 BRA `(.L_x_25) ;  /* 0x0000000400181947 */ /* 0x000fea0003800000 */
[----:B------:R-:W-:-:S04]  /*1290*/  LOP3.LUT P1, RZ, R5, 0x7fffffff, RZ, 0xc0, !PT ;  /* 0x7fffffff05ff7812 */ /* 0x000fc8000782c0ff */
[----:B------:R-:W-:-:S13]  /*12a0*/  PLOP3.LUT P0, PT, P0, P1, PT, 0x2f, 0xf2 ;  /* 0x0000000000f2781c */ /* 0x000fda0000702577 */
[----:B------:R-:W-:Y:S05]  /*12b0*/  @P0 BRA `(.L_x_26) ;  /* 0x0000000400000947 */ /* 0x000fea0003800000 */
[----:B------:R-:W-:Y:S02]  /*12c0*/  ISETP.GE.AND P0, PT, R10, RZ, PT ;  /* 0x000000ff0a00720c */ /* 0x000fe40003f06270 */
[----:B------:R-:W-:-:S11]  /*12d0*/  ISETP.GE.AND P1, PT, R11, RZ, PT ;  /* 0x000000ff0b00720c */ /* 0x000fd60003f26270 */
[----:B------:R-:W-:Y:S01]  /*12e0*/  @P0 MOV R9, RZ ;  /* 0x000000ff00090202 */ /* 0x000fe20000000f00 */
[----:B------:R-:W-:Y:S01]  /*12f0*/  @!P0 FFMA R8, R0, 1.84467440737095516160e+19, RZ ;  /* 0x5f80000000088823 */ /* 0x000fe200000000ff */
[----:B------:R-:W-:Y:S01]  /*1300*/  @!P0 MOV R9, 0xffffffc0 ;  /* 0xffffffc000098802 */ /* 0x000fe20000000f00 */
[----:B------:R-:W-:-:S03]  /*1310*/  @!P1 FFMA R5, R3, 1.84467440737095516160e+19, RZ ;  /* 0x5f80000003059823 */ /* 0x000fc600000000ff */
[----:B------:R-:W-:-:S07]  /*1320*/  @!P1 IADD3 R9, PT, PT, R9, 0x40, RZ ;  /* 0x0000004009099810 */ /* 0x000fce0007ffe0ff */
.L_x_22:
[----:B------:R-:W-:Y:S01]  /*1330*/  LEA R0, R7, 0xc0800000, 0x17 ;  /* 0xc080000007007811 */ /* 0x000fe200078eb8ff */
[----:B------:R-:W-:Y:S01]  /*1340*/  BSSY.RECONVERGENT B2, `(.L_x_27) ;  /* 0x0000036000027945 */ /* 0x000fe20003800200 */
[----:B------:R-:W-:Y:S02]  /*1350*/  IADD3 R6, PT, PT, R6, -0x7f, RZ ;  /* 0xffffff8106067810 */ /* 0x000fe40007ffe0ff */
[----:B------:R-:W-:-:S03]  /*1360*/  IADD3 R5, PT, PT, -R0, R5, RZ ;  /* 0x0000000500057210 */ /* 0x000fc60007ffe1ff */
[C---:B------:R-:W-:Y:S01]  /*1370*/  IMAD R0, R6.reuse, -0x800000, R8 ;  /* 0xff80000006007824 */ /* 0x040fe200078e0208 */
[----:B------:R-:W0:Y:S01]  /*1380*/  MUFU.RCP R3, R5 ;  /* 0x0000000500037308 */ /* 0x000e220000001000 */
[----:B------:R-:W-:Y:S01]  /*1390*/  FADD.FTZ R11, -R5, -RZ ;  /* 0x800000ff050b7221 */ /* 0x000fe20000010100 */
[----:B------:R-:W-:-:S05]  /*13a0*/  IADD3 R6, PT, PT, R6, 0x7f, -R7 ;  /* 0x0000007f06067810 */ /* 0x000fca0007ffe807 */
[----:B------:R-:W-:Y:S02]  /*13b0*/  IMAD.IADD R6, R6, 0x1, R9 ;  /* 0x0000000106067824 */ /* 0x000fe400078e0209 */
[----:B0-----:R-:W-:-:S04]  /*13c0*/  FFMA R10, R3, R11, 1 ;  /* 0x3f800000030a7423 */ /* 0x001fc8000000000b */
[----:B------:R-:W-:-:S04]  /*13d0*/  FFMA R10, R3, R10, R3 ;  /* 0x0000000a030a7223 */ /* 0x000fc80000000003 */
[----:B------:R-:W-:-:S04]  /*13e0*/  FFMA R3, R0, R10, RZ ;  /* 0x0000000a00037223 */ /* 0x000fc800000000ff */
[----:B------:R-:W-:-:S04]  /*13f0*/  FFMA R8, R11, R3, R0 ;  /* 0x000000030b087223 */ /* 0x000fc80000000000 */
[----:B------:R-:W-:-:S04]  /*1400*/  FFMA R13, R10, R8, R3 ;  /* 0x000000080a0d7223 */ /* 0x000fc80000000003 */
[----:B------:R-:W-:-:S04]  /*1410*/  FFMA R8, R11, R13, R0 ;  /* 0x0000000d0b087223 */ /* 0x000fc80000000000 */
[----:B------:R-:W-:-:S05]  /*1420*/  FFMA R0, R10, R8, R13 ;  /* 0x000000080a007223 */ /* 0x000fca000000000d */
[----:B------:R-:W-:-:S04]  /*1430*/  SHF.R.U32.HI R3, RZ, 0x17, R0 ;  /* 0x00000017ff037819 */ /* 0x000fc80000011600 */
[----:B------:R-:W-:-:S04]  /*1440*/  LOP3.LUT R3, R3, 0xff, RZ, 0xc0, !PT ;  /* 0x000000ff03037812 */ /* 0x000fc800078ec0ff */
[----:B------:R-:W-:-:S04]  /*1450*/  IADD3 R7, PT, PT, R3, R6, RZ ;  /* 0x0000000603077210 */ /* 0x000fc80007ffe0ff */
[----:B------:R-:W-:-:S04]  /*1460*/  IADD3 R3, PT, PT, R7, -0x1, RZ ;  /* 0xffffffff07037810 */ /* 0x000fc80007ffe0ff */
[----:B------:R-:W-:-:S13]  /*1470*/  ISETP.GE.U32.AND P0, PT, R3, 0xfe, PT ;  /* 0x000000fe0300780c */ /* 0x000fda0003f06070 */
[----:B------:R-:W-:Y:S05]  /*1480*/  @!P0 BRA `(.L_x_28) ;  /* 0x0000000000808947 */ /* 0x000fea0003800000 */
[----:B------:R-:W-:-:S13]  /*1490*/  ISETP.GT.AND P0, PT, R7, 0xfe, PT ;  /* 0x000000fe0700780c */ /* 0x000fda0003f04270 */
[----:B------:R-:W-:Y:S05]  /*14a0*/  @P0 BRA `(.L_x_29) ;  /* 0x00000000006c0947 */ /* 0x000fea0003800000 */
[----:B------:R-:W-:-:S13]  /*14b0*/  ISETP.GE.AND P0, PT, R7, 0x1, PT ;  /* 0x000000010700780c */ /* 0x000fda0003f06270 */
[----:B------:R-:W-:Y:S05]  /*14c0*/  @P0 BRA `(.L_x_30) ;  /* 0x0000000000740947 */ /* 0x000fea0003800000 */
[----:B------:R-:W-:Y:S02]  /*14d0*/  ISETP.GE.AND P0, PT, R7, -0x18, PT ;  /* 0xffffffe80700780c */ /* 0x000fe40003f06270 */
[----:B------:R-:W-:-:S11]  /*14e0*/  LOP3.LUT R0, R0, 0x80000000, RZ, 0xc0, !PT ;  /* 0x8000000000007812 */ /* 0x000fd600078ec0ff */
[----:B------:R-:W-:Y:S05]  /*14f0*/  @!P0 BRA `(.L_x_30) ;  /* 0x0000000000688947 */ /* 0x000fea0003800000 */
[CCC-:B------:R-:W-:Y:S01]  /*1500*/  FFMA.RZ R3, R10.reuse, R8.reuse, R13.reuse ;  /* 0x000000080a037223 */ /* 0x1c0fe2000000c00d */
[CCC-:B------:R-:W-:Y:S01]  /*1510*/  FFMA.RM R6, R10.reuse, R8.reuse, R13.reuse ;  /* 0x000000080a067223 */ /* 0x1c0fe2000000400d */
[C---:B------:R-:W-:Y:S02]  /*1520*/  ISETP.NE.AND P2, PT, R7.reuse, RZ, PT ;  /* 0x000000ff0700720c */ /* 0x040fe40003f45270 */
[----:B------:R-:W-:Y:S02]  /*1530*/  ISETP.NE.AND P1, PT, R7, RZ, PT ;  /* 0x000000ff0700720c */ /* 0x000fe40003f25270 */
[----:B------:R-:W-:Y:S01]  /*1540*/  LOP3.LUT R5, R3, 0x7fffff, RZ, 0xc0, !PT ;  /* 0x007fffff03057812 */ /* 0x000fe200078ec0ff */
[----:B------:R-:W-:Y:S01]  /*1550*/  FFMA.RP R3, R10, R8, R13 ;  /* 0x000000080a037223 */ /* 0x000fe2000000800d */
[----:B------:R-:W-:Y:S02]  /*1560*/  IADD3 R8, PT, PT, R7, 0x20, RZ ;  /* 0x0000002007087810 */ /* 0x000fe40007ffe0ff */
[----:B------:R-:W-:-:S02]  /*1570*/  LOP3.LUT R5, R5, 0x800000, RZ, 0xfc, !PT ;  /* 0x0080000005057812 */ /* 0x000fc400078efcff */
[----:B------:R-:W-:Y:S02]  /*1580*/  IADD3 R7, PT, PT, -R7, RZ, RZ ;  /* 0x000000ff07077210 */ /* 0x000fe40007ffe1ff */
[----:B------:R-:W-:Y:S02]  /*1590*/  SHF.L.U32 R8, R5, R8, RZ ;  /* 0x0000000805087219 */ /* 0x000fe400000006ff */
[----:B------:R-:W-:Y:S02]  /*15a0*/  FSETP.NEU.FTZ.AND P0, PT, R3, R6, PT ;  /* 0x000000060300720b */ /* 0x000fe40003f1d000 */
[----:B------:R-:W-:Y:S02]  /*15b0*/  SEL R6, R7, RZ, P2 ;  /* 0x000000ff07067207 */ /* 0x000fe40001000000 */
[----:B------:R-:W-:Y:S02]  /*15c0*/  ISETP.NE.AND P1, PT, R8, RZ, P1 ;  /* 0x000000ff0800720c */ /* 0x000fe40000f25270 */
[----:B------:R-:W-:-:S02]  /*15d0*/  SHF.R.U32.HI R6, RZ, R6, R5 ;  /* 0x00000006ff067219 */ /* 0x000fc40000011605 */
[----:B------:R-:W-:Y:S02]  /*15e0*/  PLOP3.LUT P0, PT, P0, P1, PT, 0xf8, 0x8f ;  /* 0x00000000008f781c */ /* 0x000fe40000703f70 */
[----:B------:R-:W-:Y:S02]  /*15f0*/  SHF.R.U32.HI R8, RZ, 0x1, R6 ;  /* 0x00000001ff087819 */ /* 0x000fe40000011606 */
[----:B------:R-:W-:-:S04]  /*1600*/  SEL R3, RZ, 0x1, !P0 ;  /* 0x00000001ff037807 */ /* 0x000fc80004000000 */
[----:B------:R-:W-:-:S04]  /*1610*/  LOP3.LUT R3, R3, 0x1, R8, 0xf8, !PT ;  /* 0x0000000103037812 */ /* 0x000fc800078ef808 */
[----:B------:R-:W-:-:S04]  /*1620*/  LOP3.LUT R3, R3, R6, RZ, 0xc0, !PT ;  /* 0x0000000603037212 */ /* 0x000fc800078ec0ff */
[----:B------:R-:W-:-:S04]  /*1630*/  IADD3 R3, PT, PT, R8, R3, RZ ;  /* 0x0000000308037210 */ /* 0x000fc80007ffe0ff */
[----:B------:R-:W-:Y:S01]  /*1640*/  LOP3.LUT R0, R3, R0, RZ, 0xfc, !PT ;  /* 0x0000000003007212 */ /* 0x000fe200078efcff */
[----:B------:R-:W-:Y:S06]  /*1650*/  BRA `(.L_x_30) ;  /* 0x0000000000107947 */ /* 0x000fec0003800000 */
.L_x_29:
[----:B------:R-:W-:-:S04]  /*1660*/  LOP3.LUT R0, R0, 0x80000000, RZ, 0xc0, !PT ;  /* 0x8000000000007812 */ /* 0x000fc800078ec0ff */
[----:B------:R-:W-:Y:S01]  /*1670*/  LOP3.LUT R0, R0, 0x7f800000, RZ, 0xfc, !PT ;  /* 0x7f80000000007812 */ /* 0x000fe200078efcff */
[----:B------:R-:W-:Y:S06]  /*1680*/  BRA `(.L_x_30) ;  /* 0x0000000000047947 */ /* 0x000fec0003800000 */
.L_x_28:
[----:B------:R-:W-:-:S07]  /*1690*/  LEA R0, R6, R0, 0x17 ;  /* 0x0000000006007211 */ /* 0x000fce00078eb8ff */
.L_x_30:
[----:B------:R-:W-:Y:S05]  /*16a0*/  BSYNC.RECONVERGENT B2 ;  /* 0x0000000000027941 */ /* 0x000fea0003800200 */
.L_x_27:
[----:B------:R-:W-:Y:S05]  /*16b0*/  BRA `(.L_x_31) ;  /* 0x0000000000207947 */ /* 0x000fea0003800000 */
.L_x_26:
[----:B------:R-:W-:-:S04]  /*16c0*/  LOP3.LUT R0, R5, 0x80000000, R8, 0x48, !PT ;  /* 0x8000000005007812 */ /* 0x000fc800078e4808 */
[----:B------:R-:W-:Y:S01]  /*16d0*/  LOP3.LUT R0, R0, 0x7f800000, RZ, 0xfc, !PT ;  /* 0x7f80000000007812 */ /* 0x000fe200078efcff */
[----:B------:R-:W-:Y:S06]  /*16e0*/  BRA `(.L_x_31) ;  /* 0x0000000000147947 */ /* 0x000fec0003800000 */
.L_x_25:
[----:B------:R-:W-:Y:S01]  /*16f0*/  LOP3.LUT R0, R5, 0x80000000, R8, 0x48, !PT ;  /* 0x8000000005007812 */ /* 0x000fe200078e4808 */
[----:B------:R-:W-:Y:S06]  /*1700*/  BRA `(.L_x_31) ;  /* 0x00000000000c7947 */ /* 0x000fec0003800000 */
.L_x_24:
[----:B------:R-:W0:Y:S01]  /*1710*/  MUFU.RSQ R0, -QNAN ;  /* 0xffc0000000007908 */ /* 0x000e220000001400 */
[----:B------:R-:W-:Y:S05]  /*1720*/  BRA `(.L_x_31) ;  /* 0x0000000000047947 */ /* 0x000fea0003800000 */
.L_x_23:
[----:B------:R-:W-:-:S07]  /*1730*/  FADD.FTZ R0, R0, R3 ;  /* 0x0000000300007221 */ /* 0x000fce0000010000 */
.L_x_31:
[----:B------:R-:W-:Y:S05]  /*1740*/  BSYNC.RECONVERGENT B1 ;  /* 0x0000000000017941 */ /* 0x000fea0003800200 */
.L_x_21:
[----:B------:R-:W-:-:S04]  /*1750*/  HFMA2 R5, -RZ, RZ, 0, 0 ;  /* 0x00000000ff057431 */ /* 0x000fc800000001ff */
[----:B0-----:R-:W-:Y:S05]  /*1760*/  RET.REL.NODEC R4 `(_Z21online_softmax_kernelPfS_i) ;  /* 0xffffffe804247950 */ /* 0x001fea0003c3ffff */
.L_x_32:
[----:B------:R-:W-:-:S00]  /*1770*/  BRA `(.L_x_32) ;  /* 0xfffffffc00fc7947 */ /* 0x000fc0000383ffff */
[----:B------:R-:W-:-:S00]  /*1780*/  NOP ;  /* 0x0000000000007918 */ /* 0x000fc00000000000 */
[----:B------:R-:W-:-:S00]  /*1790*/  NOP ;  /* 0x0000000000007918 */ /* 0x000fc00000000000 */
[----:B------:R-:W-:-:S00]  /*17a0*/  NOP ;  /* 0x0000000000007918 */ /* 0x000fc00000000000 */
[----:B------:R-:W-:-:S00]  /*17b0*/  NOP ;  /* 0x0000000000007918 */ /* 0x000fc00000000000 */
[----:B------:R-:W-:-:S00]  /*17c0*/  NOP ;  /* 0x0000000000007918 */ /* 0x000fc00000000000 */
[----:B------:R-:W-:-:S00]  /*17d0*/  NOP ;  /* 0x0000000000007918 */ /* 0x000fc00000000000 */
[----:B------:R-:W-:-:S00]  /*17e0*/  NOP ;  /* 0x0000000000007918 */ /* 0x000fc00000000000 */
[----:B------:R-:W-:-:S00]  /*17f0*/  NOP ;  /* 0x0000000000007918 */ /* 0x000fc00000000000 */
.L_x_33:


//--------------------- .nv.shared._Z21online_softmax_kernelPfS_i --------------------------
	.section	.nv.shared._Z21online_softmax_kernelPfS_i,"aw",@nobits
	.sectionflags	@""
	.align	16
	.zero		1024


//--------------------- .nv.shared.reserved.0     --------------------------
	.section	.nv.shared.reserved.0,"aw",@nobits
	.weak		__nv_reservedSMEM_offset_0_alias
	.size		__nv_reservedSMEM_offset_0_alias, 0, 64
	.other		__nv_reservedSMEM_offset_0_alias,@"STO_CUDA_RESERVED_SHARED STV_DEFAULT"
__nv_reservedSMEM_offset_0_alias:
	.zero		0
	.zero		64


//--------------------- .nv.constant0._Z21online_softmax_kernelPfS_i --------------------------
	.section	.nv.constant0._Z21online_softmax_kernelPfS_i,"a",@progbits
	.sectionflags	@""
	.align	4
.nv.constant0._Z21online_softmax_kernelPfS_i:
	.zero		916


//--------------------- SYMBOLS --------------------------

	.type		.nv.reservedSmem.offset0,@object
	.size		.nv.reservedSmem.offset0,0x4
	.type		.nv.reservedSmem.cap,@object
	.size		.nv.reservedSmem.cap,0x4
